//
// Generated by NVIDIA NVVM Compiler
//
// Compiler Build ID: CL-36424714
// Cuda compilation tools, release 13.0, V13.0.88
// Based on NVVM 20.0.0
//

.version 9.0
.target sm_100
.address_size 64

	// .globl	_Z23find_best_saving_kernelPK5PointPKiPKdS3_S5_P6Savingid

.visible .entry _Z23find_best_saving_kernelPK5PointPKiPKdS3_S5_P6Savingid(
	.param .u64 .ptr .align 1 _Z23find_best_saving_kernelPK5PointPKiPKdS3_S5_P6Savingid_param_0,
	.param .u64 .ptr .align 1 _Z23find_best_saving_kernelPK5PointPKiPKdS3_S5_P6Savingid_param_1,
	.param .u64 .ptr .align 1 _Z23find_best_saving_kernelPK5PointPKiPKdS3_S5_P6Savingid_param_2,
	.param .u64 .ptr .align 1 _Z23find_best_saving_kernelPK5PointPKiPKdS3_S5_P6Savingid_param_3,
	.param .u64 .ptr .align 1 _Z23find_best_saving_kernelPK5PointPKiPKdS3_S5_P6Savingid_param_4,
	.param .u64 .ptr .align 1 _Z23find_best_saving_kernelPK5PointPKiPKdS3_S5_P6Savingid_param_5,
	.param .u32 _Z23find_best_saving_kernelPK5PointPKiPKdS3_S5_P6Savingid_param_6,
	.param .f64 _Z23find_best_saving_kernelPK5PointPKiPKdS3_S5_P6Savingid_param_7
)
{
	.reg .pred 	%p<18>;
	.reg .b32 	%r<31>;
	.reg .b64 	%rd<35>;
	.reg .b64 	%fd<22>;

	ld.param.u64 	%rd5, [_Z23find_best_saving_kernelPK5PointPKiPKdS3_S5_P6Savingid_param_0];
	ld.param.u64 	%rd6, [_Z23find_best_saving_kernelPK5PointPKiPKdS3_S5_P6Savingid_param_1];
	ld.param.u64 	%rd7, [_Z23find_best_saving_kernelPK5PointPKiPKdS3_S5_P6Savingid_param_2];
	ld.param.u64 	%rd8, [_Z23find_best_saving_kernelPK5PointPKiPKdS3_S5_P6Savingid_param_3];
	ld.param.u64 	%rd9, [_Z23find_best_saving_kernelPK5PointPKiPKdS3_S5_P6Savingid_param_4];
	ld.param.u64 	%rd10, [_Z23find_best_saving_kernelPK5PointPKiPKdS3_S5_P6Savingid_param_5];
	ld.param.u32 	%r6, [_Z23find_best_saving_kernelPK5PointPKiPKdS3_S5_P6Savingid_param_6];
	ld.param.f64 	%fd1, [_Z23find_best_saving_kernelPK5PointPKiPKdS3_S5_P6Savingid_param_7];
	cvta.to.global.u64 	%rd1, %rd10;
	mov.u32 	%r7, %ctaid.x;
	mov.u32 	%r8, %ntid.x;
	mov.u32 	%r9, %tid.x;
	mad.lo.s32 	%r10, %r7, %r8, %r9;
	add.s32 	%r1, %r10, 1;
	mov.u32 	%r11, %ctaid.y;
	mov.u32 	%r12, %ntid.y;
	mov.u32 	%r13, %tid.y;
	mad.lo.s32 	%r2, %r11, %r12, %r13;
	add.s32 	%r3, %r2, 1;
	setp.ge.s32 	%p1, %r2, %r6;
	min.s32 	%r14, %r6, %r2;
	setp.lt.s32 	%p2, %r14, %r1;
	or.pred  	%p3, %p2, %p1;
	@%p3 bra 	$L__BB0_11;
	cvta.to.global.u64 	%rd11, %rd6;
	mul.wide.s32 	%rd12, %r1, 4;
	add.s64 	%rd13, %rd11, %rd12;
	ld.global.u32 	%r4, [%rd13];
	mul.wide.u32 	%rd14, %r2, 4;
	add.s64 	%rd15, %rd11, %rd14;
	ld.global.u32 	%r5, [%rd15+4];
	setp.eq.s32 	%p4, %r4, %r5;
	or.b32  	%r15, %r5, %r4;
	shr.u32 	%r16, %r15, 31;
	and.b32  	%r17, %r16, 1;
	setp.eq.b32 	%p5, %r17, 1;
	or.pred  	%p6, %p4, %p5;
	@%p6 bra 	$L__BB0_11;
	cvta.to.global.u64 	%rd16, %rd7;
	mul.wide.s32 	%rd17, %r4, 8;
	add.s64 	%rd18, %rd16, %rd17;
	ld.global.f64 	%fd2, [%rd18];
	mul.wide.s32 	%rd19, %r5, 8;
	add.s64 	%rd20, %rd16, %rd19;
	ld.global.f64 	%fd3, [%rd20];
	add.f64 	%fd4, %fd2, %fd3;
	setp.gt.f64 	%p7, %fd4, %fd1;
	@%p7 bra 	$L__BB0_11;
	cvta.to.global.u64 	%rd21, %rd8;
	shl.b32 	%r18, %r4, 1;
	mul.wide.s32 	%rd22, %r18, 4;
	add.s64 	%rd23, %rd21, %rd22;
	ld.global.u32 	%r19, [%rd23];
	ld.global.u32 	%r20, [%rd23+4];
	shl.b32 	%r22, %r5, 1;
	mul.wide.s32 	%rd24, %r22, 4;
	add.s64 	%rd2, %rd21, %rd24;
	setp.ne.s32 	%p8, %r1, %r19;
	setp.ne.s32 	%p9, %r1, %r20;
	and.pred  	%p10, %p8, %p9;
	@%p10 bra 	$L__BB0_11;
	ld.global.u32 	%r23, [%rd2+4];
	ld.global.u32 	%r25, [%rd2];
	setp.ne.s32 	%p11, %r3, %r25;
	setp.ne.s32 	%p12, %r3, %r23;
	and.pred  	%p13, %p11, %p12;
	@%p13 bra 	$L__BB0_11;
	cvta.to.global.u64 	%rd25, %rd5;
	cvta.to.global.u64 	%rd26, %rd9;
	mul.wide.s32 	%rd27, %r1, 8;
	add.s64 	%rd28, %rd26, %rd27;
	ld.global.f64 	%fd5, [%rd28];
	mul.wide.u32 	%rd29, %r2, 8;
	add.s64 	%rd30, %rd26, %rd29;
	ld.global.f64 	%fd6, [%rd30+8];
	add.f64 	%fd7, %fd5, %fd6;
	mul.wide.s32 	%rd31, %r1, 24;
	add.s64 	%rd32, %rd25, %rd31;
	mul.wide.u32 	%rd33, %r2, 24;
	add.s64 	%rd34, %rd25, %rd33;
	ld.global.f64 	%fd8, [%rd32];
	ld.global.f64 	%fd9, [%rd34+24];
	sub.f64 	%fd10, %fd8, %fd9;
	ld.global.f64 	%fd11, [%rd32+8];
	ld.global.f64 	%fd12, [%rd34+32];
	sub.f64 	%fd13, %fd11, %fd12;
	mul.f64 	%fd14, %fd13, %fd13;
	fma.rn.f64 	%fd15, %fd10, %fd10, %fd14;
	sqrt.rn.f64 	%fd16, %fd15;
	sub.f64 	%fd17, %fd7, %fd16;
	mov.f64 	%fd18, 0d3FE0000000000000;
	copysign.f64 	%fd19, %fd17, %fd18;
	add.rz.f64 	%fd20, %fd17, %fd19;
	cvt.rzi.f64.f64 	%fd21, %fd20;
	cvt.rzi.s64.f64 	%rd3, %fd21;
	setp.lt.s64 	%p14, %rd3, 1;
	@%p14 bra 	$L__BB0_11;
	atom.global.max.s64 	%rd4, [%rd1+8], %rd3;
	setp.ge.s64 	%p15, %rd4, %rd3;
	@%p15 bra 	$L__BB0_8;
	atom.global.exch.b32 	%r29, [%rd1], %r1;
	atom.global.exch.b32 	%r30, [%rd1+4], %r3;
	bra.uni 	$L__BB0_11;
$L__BB0_8:
	setp.ne.s64 	%p16, %rd4, %rd3;
	@%p16 bra 	$L__BB0_11;
	atom.global.min.u32 	%r26, [%rd1], %r1;
	ld.global.u32 	%r27, [%rd1];
	setp.ne.s32 	%p17, %r27, %r1;
	@%p17 bra 	$L__BB0_11;
	atom.global.exch.b32 	%r28, [%rd1+4], %r3;
$L__BB0_11:
	ret;

}


// ===== COMPILED SASS (sm_100) =====

	.target	sm_100

	.elftype	@"ET_EXEC"


//--------------------- .note.nv.tkinfo           --------------------------
	.section	.note.nv.tkinfo,"",@"SHT_NOTE"
	.sectionflags	@"SHF_NOTE_NV_TKINFO"
	.tkinfo
        /*0018*/ 	.word	0x00000002
        /*0030*/ 	.string	""
        /*0030*/ 	.string	"ptxas"
        /*0030*/ 	.string	"Cuda compilation tools, release 13.0, V13.0.88"
        /*0030*/ 	.string	"Build cuda_13.0.r13.0/compiler.36424714_0"
        /*0030*/ 	.string	"-arch sm_100 -m 64 "



//--------------------- .note.nv.cuinfo           --------------------------
	.section	.note.nv.cuinfo,"",@"SHT_NOTE"
	.sectionflags	@"SHF_NOTE_NV_CUINFO"
        /*0018*/ 	.short	0x0002
        /*001a*/ 	.short	0x0064
        /*001c*/ 	.short	0x0082
	.zero		2


//--------------------- .nv.info                  --------------------------
	.section	.nv.info,"",@"SHT_CUDA_INFO"
	.align	4


	//----- nvinfo : EIATTR_REGCOUNT
	.align		4
        /*0000*/ 	.byte	0x04, 0x2f
        /*0002*/ 	.short	(.L_1 - .L_0)
	.align		4
.L_0:
        /*0004*/ 	.word	index@(_Z23find_best_saving_kernelPK5PointPKiPKdS3_S5_P6Savingid)
        /*0008*/ 	.word	0x00000016


	//----- nvinfo : EIATTR_FRAME_SIZE
	.align		4
.L_1:
        /*000c*/ 	.byte	0x04, 0x11
        /*000e*/ 	.short	(.L_3 - .L_2)
	.align		4
.L_2:
        /*0010*/ 	.word	index@($__internal_0_$__cuda_sm20_dsqrt_rn_f64_mediumpath_v1)
        /*0014*/ 	.word	0x00000000


	//----- nvinfo : EIATTR_FRAME_SIZE
	.align		4
.L_3:
        /*0018*/ 	.byte	0x04, 0x11
        /*001a*/ 	.short	(.L_5 - .L_4)
	.align		4
.L_4:
        /*001c*/ 	.word	index@(_Z23find_best_saving_kernelPK5PointPKiPKdS3_S5_P6Savingid)
        /*0020*/ 	.word	0x00000000


	//----- nvinfo : EIATTR_MIN_STACK_SIZE
	.align		4
.L_5:
        /*0024*/ 	.byte	0x04, 0x12
        /*0026*/ 	.short	(.L_7 - .L_6)
	.align		4
.L_6:
        /*0028*/ 	.word	index@(_Z23find_best_saving_kernelPK5PointPKiPKdS3_S5_P6Savingid)
        /*002c*/ 	.word	0x00000000
.L_7:


//--------------------- .nv.compat                --------------------------
	.section	.nv.compat,"",@"SHT_CUDA_COMPAT_INFO"
	.align	4
        /*0000*/ 	.byte	0x02, 0x09, 0x00, 0x00, 0x02, 0x02, 0x01, 0x00, 0x02, 0x05, 0x05, 0x00, 0x03, 0x07, 0x01, 0x01
        /*0010*/ 	.byte	0x02, 0x03, 0x00, 0x00, 0x02, 0x06, 0x01, 0x00, 0x04, 0x0b, 0x08, 0x00, 0x01, 0x00, 0x00, 0x00
        /*0020*/ 	.byte	0x00, 0x00, 0x00, 0x00


//--------------------- .nv.info._Z23find_best_saving_kernelPK5PointPKiPKdS3_S5_P6Savingid --------------------------
	.section	.nv.info._Z23find_best_saving_kernelPK5PointPKiPKdS3_S5_P6Savingid,"",@"SHT_CUDA_INFO"
	.sectionflags	@""
	.align	4


	//----- nvinfo : EIATTR_CUDA_API_VERSION
	.align		4
        /*0000*/ 	.byte	0x04, 0x37
        /*0002*/ 	.short	(.L_9 - .L_8)
.L_8:
        /*0004*/ 	.word	0x00000082


	//----- nvinfo : EIATTR_KPARAM_INFO
	.align		4
.L_9:
        /*0008*/ 	.byte	0x04, 0x17
        /*000a*/ 	.short	(.L_11 - .L_10)
.L_10:
        /*000c*/ 	.word	0x00000000
        /*0010*/ 	.short	0x0007
        /*0012*/ 	.short	0x0038
        /*0014*/ 	.byte	0x00, 0xf0, 0x21, 0x00


	//----- nvinfo : EIATTR_KPARAM_INFO
	.align		4
.L_11:
        /*0018*/ 	.byte	0x04, 0x17
        /*001a*/ 	.short	(.L_13 - .L_12)
.L_12:
        /*001c*/ 	.word	0x00000000
        /*0020*/ 	.short	0x0006
        /*0022*/ 	.short	0x0030
        /*0024*/ 	.byte	0x00, 0xf0, 0x11, 0x00


	//----- nvinfo : EIATTR_KPARAM_INFO
	.align		4
.L_13:
        /*0028*/ 	.byte	0x04, 0x17
        /*002a*/ 	.short	(.L_15 - .L_14)
.L_14:
        /*002c*/ 	.word	0x00000000
        /*0030*/ 	.short	0x0005
        /*0032*/ 	.short	0x0028
        /*0034*/ 	.byte	0x00, 0xf5, 0x21, 0x00


	//----- nvinfo : EIATTR_KPARAM_INFO
	.align		4
.L_15:
        /*0038*/ 	.byte	0x04, 0x17
        /*003a*/ 	.short	(.L_17 - .L_16)
.L_16:
        /*003c*/ 	.word	0x00000000
        /*0040*/ 	.short	0x0004
        /*0042*/ 	.short	0x0020
        /*0044*/ 	.byte	0x00, 0xf5, 0x21, 0x00


	//----- nvinfo : EIATTR_KPARAM_INFO
	.align		4
.L_17:
        /*0048*/ 	.byte	0x04, 0x17
        /*004a*/ 	.short	(.L_19 - .L_18)
.L_18:
        /*004c*/ 	.word	0x00000000
        /*0050*/ 	.short	0x0003
        /*0052*/ 	.short	0x0018
        /*0054*/ 	.byte	0x00, 0xf5, 0x21, 0x00


	//----- nvinfo : EIATTR_KPARAM_INFO
	.align		4
.L_19:
        /*0058*/ 	.byte	0x04, 0x17
        /*005a*/ 	.short	(.L_21 - .L_20)
.L_20:
        /*005c*/ 	.word	0x00000000
        /*0060*/ 	.short	0x0002
        /*0062*/ 	.short	0x0010
        /*0064*/ 	.byte	0x00, 0xf5, 0x21, 0x00


	//----- nvinfo : EIATTR_KPARAM_INFO
	.align		4
.L_21:
        /*0068*/ 	.byte	0x04, 0x17
        /*006a*/ 	.short	(.L_23 - .L_22)
.L_22:
        /*006c*/ 	.word	0x00000000
        /*0070*/ 	.short	0x0001
        /*0072*/ 	.short	0x0008
        /*0074*/ 	.byte	0x00, 0xf5, 0x21, 0x00


	//----- nvinfo : EIATTR_KPARAM_INFO
	.align		4
.L_23:
        /*0078*/ 	.byte	0x04, 0x17
        /*007a*/ 	.short	(.L_25 - .L_24)
.L_24:
        /*007c*/ 	.word	0x00000000
        /*0080*/ 	.short	0x0000
        /*0082*/ 	.short	0x0000
        /*0084*/ 	.byte	0x00, 0xf5, 0x21, 0x00


	//----- nvinfo : EIATTR_SPARSE_MMA_MASK
	.align		4
.L_25:
        /*0088*/ 	.byte	0x03, 0x50
        /*008a*/ 	.short	0x0000


	//----- nvinfo : EIATTR_MAXREG_COUNT
	.align		4
        /*008c*/ 	.byte	0x03, 0x1b
        /*008e*/ 	.short	0x00ff


	//----- nvinfo : EIATTR_MERCURY_ISA_VERSION
	.align		4
        /*0090*/ 	.byte	0x03, 0x5f
        /*0092*/ 	.short	0x0101


	//----- nvinfo : EIATTR_INT_WARP_WIDE_INSTR_OFFSETS
	.align		4
        /*0094*/ 	.byte	0x04, 0x31
        /*0096*/ 	.short	(.L_27 - .L_26)


	//   ....[0]....
.L_26:
        /*0098*/ 	.word	0x00000750


	//   ....[1]....
        /*009c*/ 	.word	0x00000760


	//----- nvinfo : EIATTR_VRC_CTA_INIT_COUNT
	.align		4
.L_27:
        /*00a0*/ 	.byte	0x02, 0x4a
	.zero		1
	.zero		1


	//----- nvinfo : EIATTR_EXIT_INSTR_OFFSETS
	.align		4
        /*00a4*/ 	.byte	0x04, 0x1c
        /*00a6*/ 	.short	(.L_29 - .L_28)


	//   ....[0]....
.L_28:
        /*00a8*/ 	.word	0x000000e0


	//   ....[1]....
        /*00ac*/ 	.word	0x00000190


	//   ....[2]....
        /*00b0*/ 	.word	0x00000220


	//   ....[3]....
        /*00b4*/ 	.word	0x000002c0


	//   ....[4]....
        /*00b8*/ 	.word	0x00000320


	//   ....[5]....
        /*00bc*/ 	.word	0x00000620


	//   ....[6]....
        /*00c0*/ 	.word	0x000006f0


	//   ....[7]....
        /*00c4*/ 	.word	0x00000720


	//   ....[8]....
        /*00c8*/ 	.word	0x000007d0


	//   ....[9]....
        /*00cc*/ 	.word	0x000007f0


	//----- nvinfo : EIATTR_CRS_STACK_SIZE
	.align		4
.L_29:
        /*00d0*/ 	.byte	0x04, 0x1e
        /*00d2*/ 	.short	(.L_31 - .L_30)
.L_30:
        /*00d4*/ 	.word	0x00000000


	//----- nvinfo : EIATTR_CBANK_PARAM_SIZE
	.align		4
.L_31:
        /*00d8*/ 	.byte	0x03, 0x19
        /*00da*/ 	.short	0x0040


	//----- nvinfo : EIATTR_PARAM_CBANK
	.align		4
        /*00dc*/ 	.byte	0x04, 0x0a
        /*00de*/ 	.short	(.L_33 - .L_32)
	.align		4
.L_32:
        /*00e0*/ 	.word	index@(.nv.constant0._Z23find_best_saving_kernelPK5PointPKiPKdS3_S5_P6Savingid)
        /*00e4*/ 	.short	0x0380
        /*00e6*/ 	.short	0x0040


	//----- nvinfo : EIATTR_SW_WAR
	.align		4
.L_33:
        /*00e8*/ 	.byte	0x04, 0x36
        /*00ea*/ 	.short	(.L_35 - .L_34)
.L_34:
        /*00ec*/ 	.word	0x00000008
.L_35:


//--------------------- .nv.callgraph             --------------------------
	.section	.nv.callgraph,"",@"SHT_CUDA_CALLGRAPH"
	.align	4
	.sectionentsize	8
	.align		4
        /*0000*/ 	.word	0x00000000
	.align		4
        /*0004*/ 	.word	0xffffffff
	.align		4
        /*0008*/ 	.word	0x00000000
	.align		4
        /*000c*/ 	.word	0xfffffffe
	.align		4
        /*0010*/ 	.word	0x00000000
	.align		4
        /*0014*/ 	.word	0xfffffffd
	.align		4
        /*0018*/ 	.word	0x00000000
	.align		4
        /*001c*/ 	.word	0xfffffffc


//--------------------- .text._Z23find_best_saving_kernelPK5PointPKiPKdS3_S5_P6Savingid --------------------------
	.section	.text._Z23find_best_saving_kernelPK5PointPKiPKdS3_S5_P6Savingid,"ax",@progbits
	.align	128
        .global         _Z23find_best_saving_kernelPK5PointPKiPKdS3_S5_P6Savingid
        .type           _Z23find_best_saving_kernelPK5PointPKiPKdS3_S5_P6Savingid,@function
        .size           _Z23find_best_saving_kernelPK5PointPKiPKdS3_S5_P6Savingid,(.L_x_8 - _Z23find_best_saving_kernelPK5PointPKiPKdS3_S5_P6Savingid)
        .other          _Z23find_best_saving_kernelPK5PointPKiPKdS3_S5_P6Savingid,@"STO_CUDA_ENTRY STV_DEFAULT"
_Z23find_best_saving_kernelPK5PointPKiPKdS3_S5_P6Savingid:
.text._Z23find_best_saving_kernelPK5PointPKiPKdS3_S5_P6Savingid:
[----:B------:R-:W-:Y:S01]  /*0000*/  LDC R1, c[0x0][0x37c] ;  /* 0x0000df00ff017b82 */ /* 0x000fe20000000800 */
[----:B------:R-:W0:Y:S07]  /*0010*/  S2R R3, SR_TID.X ;  /* 0x0000000000037919 */ /* 0x000e2e0000002100 */
[----:B------:R-:W0:Y:S01]  /*0020*/  S2UR UR4, SR_CTAID.X ;  /* 0x00000000000479c3 */ /* 0x000e220000002500 */
[----:B------:R-:W1:Y:S01]  /*0030*/  LDCU UR6, c[0x0][0x3b0] ;  /* 0x00007600ff0677ac */ /* 0x000e620008000800 */
[----:B------:R-:W2:Y:S06]  /*0040*/  S2R R5, SR_TID.Y ;  /* 0x0000000000057919 */ /* 0x000eac0000002200 */
[----:B------:R-:W0:Y:S08]  /*0050*/  LDC R0, c[0x0][0x360] ;  /* 0x0000d800ff007b82 */ /* 0x000e300000000800 */
[----:B------:R-:W2:Y:S08]  /*0060*/  S2UR UR5, SR_CTAID.Y ;  /* 0x00000000000579c3 */ /* 0x000eb00000002600 */
[----:B------:R-:W2:Y:S01]  /*0070*/  LDC R2, c[0x0][0x364] ;  /* 0x0000d900ff027b82 */ /* 0x000ea20000000800 */
[----:B0-----:R-:W-:-:S04]  /*0080*/  IMAD R0, R0, UR4, R3 ;  /* 0x0000000400007c24 */ /* 0x001fc8000f8e0203 */
[----:B------:R-:W-:Y:S02]  /*0090*/  VIADD R0, R0, 0x1 ;  /* 0x0000000100007836 */ /* 0x000fe40000000000 */
[----:B--2---:R-:W-:-:S05]  /*00a0*/  IMAD R3, R2, UR5, R5 ;  /* 0x0000000502037c24 */ /* 0x004fca000f8e0205 */
[C---:B-1----:R-:W-:Y:S02]  /*00b0*/  ISETP.GE.AND P0, PT, R3.reuse, UR6, PT ;  /* 0x0000000603007c0c */ /* 0x042fe4000bf06270 */
[----:B------:R-:W-:-:S04]  /*00c0*/  VIMNMX R5, PT, PT, R3, UR6, PT ;  /* 0x0000000603057c48 */ /* 0x000fc8000bfe0100 */
[----:B------:R-:W-:-:S13]  /*00d0*/  ISETP.LT.OR P0, PT, R5, R0, P0 ;  /* 0x000000000500720c */ /* 0x000fda0000701670 */
[----:B------:R-:W-:Y:S05]  /*00e0*/  @P0 EXIT ;  /* 0x000000000000094d */ /* 0x000fea0003800000 */
[----:B------:R-:W0:Y:S01]  /*00f0*/  LDC.64 R6, c[0x0][0x388] ;  /* 0x0000e200ff067b82 */ /* 0x000e220000000a00 */
[----:B------:R-:W1:Y:S01]  /*0100*/  LDCU.64 UR6, c[0x0][0x358] ;  /* 0x00006b00ff0677ac */ /* 0x000e620008000a00 */
[----:B0-----:R-:W-:-:S04]  /*0110*/  IMAD.WIDE R4, R0, 0x4, R6 ;  /* 0x0000000400047825 */ /* 0x001fc800078e0206 */
[----:B------:R-:W-:Y:S01]  /*0120*/  IMAD.WIDE.U32 R6, R3, 0x4, R6 ;  /* 0x0000000403067825 */ /* 0x000fe200078e0006 */
[----:B-1----:R-:W2:Y:S04]  /*0130*/  LDG.E R11, desc[UR6][R4.64] ;  /* 0x00000006040b7981 */ /* 0x002ea8000c1e1900 */
[----:B------:R-:W2:Y:S02]  /*0140*/  LDG.E R2, desc[UR6][R6.64+0x4] ;  /* 0x0000040606027981 */ /* 0x000ea4000c1e1900 */
[----:B--2---:R-:W-:-:S04]  /*0150*/  LOP3.LUT R8, R2, R11, RZ, 0xfc, !PT ;  /* 0x0000000b02087212 */ /* 0x004fc800078efcff */
[----:B------:R-:W-:-:S04]  /*0160*/  SHF.R.U32.HI R8, RZ, 0x1f, R8 ;  /* 0x0000001fff087819 */ /* 0x000fc80000011608 */
[----:B------:R-:W-:-:S04]  /*0170*/  ISETP.NE.U32.AND P0, PT, R8, 0x1, PT ;  /* 0x000000010800780c */ /* 0x000fc80003f05070 */
[----:B------:R-:W-:-:S13]  /*0180*/  ISETP.EQ.OR P0, PT, R11, R2, !P0 ;  /* 0x000000020b00720c */ /* 0x000fda0004702670 */
[----:B------:R-:W-:Y:S05]  /*0190*/  @P0 EXIT ;  /* 0x000000000000094d */ /* 0x000fea0003800000 */
[----:B------:R-:W0:Y:S01]  /*01a0*/  LDC.64 R6, c[0x0][0x390] ;  /* 0x0000e400ff067b82 */ /* 0x000e220000000a00 */
[----:B------:R-:W1:Y:S01]  /*01b0*/  LDCU.64 UR4, c[0x0][0x3b8] ;  /* 0x00007700ff0477ac */ /* 0x000e620008000a00 */
[----:B0-----:R-:W-:-:S04]  /*01c0*/  IMAD.WIDE R4, R11, 0x8, R6 ;  /* 0x000000080b047825 */ /* 0x001fc800078e0206 */
[----:B------:R-:W-:Y:S02]  /*01d0*/  IMAD.WIDE R6, R2, 0x8, R6 ;  /* 0x0000000802067825 */ /* 0x000fe400078e0206 */
[----:B------:R-:W2:Y:S04]  /*01e0*/  LDG.E.64 R4, desc[UR6][R4.64] ;  /* 0x0000000604047981 */ /* 0x000ea8000c1e1b00 */
[----:B------:R-:W2:Y:S02]  /*01f0*/  LDG.E.64 R6, desc[UR6][R6.64] ;  /* 0x0000000606067981 */ /* 0x000ea4000c1e1b00 */
[----:B--2---:R-:W-:-:S08]  /*0200*/  DADD R8, R4, R6 ;  /* 0x0000000004087229 */ /* 0x004fd00000000006 */
[----:B-1----:R-:W-:-:S14]  /*0210*/  DSETP.GT.AND P0, PT, R8, UR4, PT ;  /* 0x0000000408007e2a */ /* 0x002fdc000bf04000 */
[----:B------:R-:W-:Y:S05]  /*0220*/  @P0 EXIT ;  /* 0x000000000000094d */ /* 0x000fea0003800000 */
[----:B------:R-:W0:Y:S01]  /*0230*/  LDC.64 R6, c[0x0][0x398] ;  /* 0x0000e600ff067b82 */ /* 0x000e220000000a00 */
[----:B------:R-:W-:-:S04]  /*0240*/  IMAD.SHL.U32 R5, R11, 0x2, RZ ;  /* 0x000000020b057824 */ /* 0x000fc800078e00ff */
[----:B0-----:R-:W-:-:S05]  /*0250*/  IMAD.WIDE R4, R5, 0x4, R6 ;  /* 0x0000000405047825 */ /* 0x001fca00078e0206 */
[----:B------:R-:W2:Y:S04]  /*0260*/  LDG.E R9, desc[UR6][R4.64] ;  /* 0x0000000604097981 */ /* 0x000ea8000c1e1900 */
[----:B------:R-:W3:Y:S01]  /*0270*/  LDG.E R11, desc[UR6][R4.64+0x4] ;  /* 0x00000406040b7981 */ /* 0x000ee2000c1e1900 */
[----:B--2---:R-:W-:Y:S01]  /*0280*/  ISETP.NE.AND P1, PT, R0, R9, PT ;  /* 0x000000090000720c */ /* 0x004fe20003f25270 */
[----:B------:R-:W-:Y:S01]  /*0290*/  IMAD.SHL.U32 R9, R2, 0x2, RZ ;  /* 0x0000000202097824 */ /* 0x000fe200078e00ff */
[----:B---3--:R-:W-:-:S03]  /*02a0*/  ISETP.NE.AND P0, PT, R0, R11, PT ;  /* 0x0000000b0000720c */ /* 0x008fc60003f05270 */
[----:B------:R-:W-:-:S10]  /*02b0*/  IMAD.WIDE R6, R9, 0x4, R6 ;  /* 0x0000000409067825 */ /* 0x000fd400078e0206 */
[----:B------:R-:W-:Y:S05]  /*02c0*/  @P0 EXIT P1 ;  /* 0x000000000000094d */ /* 0x000fea0000800000 */
[----:B------:R-:W2:Y:S04]  /*02d0*/  LDG.E R5, desc[UR6][R6.64+0x4] ;  /* 0x0000040606057981 */ /* 0x000ea8000c1e1900 */
[----:B------:R-:W3:Y:S01]  /*02e0*/  LDG.E R9, desc[UR6][R6.64] ;  /* 0x0000000606097981 */ /* 0x000ee2000c1e1900 */
[----:B------:R-:W-:-:S05]  /*02f0*/  VIADD R2, R3, 0x1 ;  /* 0x0000000103027836 */ /* 0x000fca0000000000 */
[C---:B--2---:R-:W-:Y:S02]  /*0300*/  ISETP.NE.AND P0, PT, R2.reuse, R5, PT ;  /* 0x000000050200720c */ /* 0x044fe40003f05270 */
[----:B---3--:R-:W-:-:S13]  /*0310*/  ISETP.NE.AND P1, PT, R2, R9, PT ;  /* 0x000000090200720c */ /* 0x008fda0003f25270 */
[----:B------:R-:W-:Y:S05]  /*0320*/  @P0 EXIT P1 ;  /* 0x000000000000094d */ /* 0x000fea0000800000 */
[----:B------:R-:W0:Y:S08]  /*0330*/  LDC.64 R12, c[0x0][0x380] ;  /* 0x0000e000ff0c7b82 */ /* 0x000e300000000a00 */
[----:B------:R-:W1:Y:S01]  /*0340*/  LDC.64 R6, c[0x0][0x3a0] ;  /* 0x0000e800ff067b82 */ /* 0x000e620000000a00 */
[----:B0-----:R-:W-:-:S04]  /*0350*/  IMAD.WIDE R8, R0, 0x18, R12 ;  /* 0x0000001800087825 */ /* 0x001fc800078e020c */
[----:B------:R-:W-:Y:S01]  /*0360*/  IMAD.WIDE.U32 R12, R3, 0x18, R12 ;  /* 0x00000018030c7825 */ /* 0x000fe200078e000c */
[----:B------:R-:W2:Y:S04]  /*0370*/  LDG.E.64 R16, desc[UR6][R8.64+0x8] ;  /* 0x0000080608107981 */ /* 0x000ea8000c1e1b00 */
[----:B------:R-:W2:Y:S04]  /*0380*/  LDG.E.64 R18, desc[UR6][R12.64+0x20] ;  /* 0x000020060c127981 */ /* 0x000ea8000c1e1b00 */
[----:B------:R-:W3:Y:S04]  /*0390*/  LDG.E.64 R10, desc[UR6][R8.64] ;  /* 0x00000006080a7981 */ /* 0x000ee8000c1e1b00 */
[----:B------:R-:W3:Y:S01]  /*03a0*/  LDG.E.64 R14, desc[UR6][R12.64+0x18] ;  /* 0x000018060c0e7981 */ /* 0x000ee2000c1e1b00 */
[----:B-1----:R-:W-:-:S04]  /*03b0*/  IMAD.WIDE R4, R0, 0x8, R6 ;  /* 0x0000000800047825 */ /* 0x002fc800078e0206 */
[----:B------:R-:W-:Y:S02]  /*03c0*/  IMAD.WIDE.U32 R6, R3, 0x8, R6 ;  /* 0x0000000803067825 */ /* 0x000fe400078e0006 */
[----:B------:R-:W4:Y:S04]  /*03d0*/  LDG.E.64 R4, desc[UR6][R4.64] ;  /* 0x0000000604047981 */ /* 0x000f28000c1e1b00 */
[----:B------:R-:W4:Y:S01]  /*03e0*/  LDG.E.64 R6, desc[UR6][R6.64+0x8] ;  /* 0x0000080606067981 */ /* 0x000f22000c1e1b00 */
[----:B------:R-:W-:Y:S01]  /*03f0*/  BSSY.RECONVERGENT B0, `(.L_x_0) ;  /* 0x000001a000007945 */ /* 0x000fe20003800200 */
[----:B--2---:R-:W-:Y:S02]  /*0400*/  DADD R16, R16, -R18 ;  /* 0x0000000010107229 */ /* 0x004fe40000000812 */
[----:B---3--:R-:W-:-:S06]  /*0410*/  DADD R10, R10, -R14 ;  /* 0x000000000a0a7229 */ /* 0x008fcc000000080e */
[----:B------:R-:W-:Y:S01]  /*0420*/  DMUL R16, R16, R16 ;  /* 0x0000001010107228 */ /* 0x000fe20000000000 */
[----:B------:R-:W-:Y:S02]  /*0430*/  IMAD.MOV.U32 R14, RZ, RZ, 0x0 ;  /* 0x00000000ff0e7424 */ /* 0x000fe400078e00ff */
[----:B------:R-:W-:-:S05]  /*0440*/  IMAD.MOV.U32 R15, RZ, RZ, 0x3fd80000 ;  /* 0x3fd80000ff0f7424 */ /* 0x000fca00078e00ff */
[----:B------:R-:W-:Y:S02]  /*0450*/  DFMA R10, R10, R10, R16 ;  /* 0x0000000a0a0a722b */ /* 0x000fe40000000010 */
[----:B----4-:R-:W-:-:S04]  /*0460*/  DADD R4, R4, R6 ;  /* 0x0000000004047229 */ /* 0x010fc80000000006 */
[----:B------:R-:W0:Y:S04]  /*0470*/  MUFU.RSQ64H R9, R11 ;  /* 0x0000000b00097308 */ /* 0x000e280000001c00 */
[----:B------:R-:W-:-:S04]  /*0480*/  IADD3 R8, PT, PT, R11, -0x3500000, RZ ;  /* 0xfcb000000b087810 */ /* 0x000fc80007ffe0ff */
[----:B------:R-:W-:Y:S02]  /*0490*/  ISETP.GE.U32.AND P0, PT, R8, 0x7ca00000, PT ;  /* 0x7ca000000800780c */ /* 0x000fe40003f06070 */
[----:B0-----:R-:W-:-:S08]  /*04a0*/  DMUL R12, R8, R8 ;  /* 0x00000008080c7228 */ /* 0x001fd00000000000 */
[----:B------:R-:W-:-:S08]  /*04b0*/  DFMA R12, R10, -R12, 1 ;  /* 0x3ff000000a0c742b */ /* 0x000fd0000000080c */
[----:B------:R-:W-:Y:S02]  /*04c0*/  DFMA R14, R12, R14, 0.5 ;  /* 0x3fe000000c0e742b */ /* 0x000fe4000000000e */
[----:B------:R-:W-:-:S08]  /*04d0*/  DMUL R12, R8, R12 ;  /* 0x0000000c080c7228 */ /* 0x000fd00000000000 */
[----:B------:R-:W-:-:S08]  /*04e0*/  DFMA R16, R14, R12, R8 ;  /* 0x0000000c0e10722b */ /* 0x000fd00000000008 */
[----:B------:R-:W-:Y:S02]  /*04f0*/  DMUL R12, R10, R16 ;  /* 0x000000100a0c7228 */ /* 0x000fe40000000000 */
[----:B------:R-:W-:Y:S01]  /*0500*/  VIADD R19, R17, 0xfff00000 ;  /* 0xfff0000011137836 */ /* 0x000fe20000000000 */
[----:B------:R-:W-:-:S05]  /*0510*/  MOV R18, R16 ;  /* 0x0000001000127202 */ /* 0x000fca0000000f00 */
[----:B------:R-:W-:-:S08]  /*0520*/  DFMA R14, R12, -R12, R10 ;  /* 0x8000000c0c0e722b */ /* 0x000fd0000000000a */
[----:B------:R-:W-:Y:S01]  /*0530*/  DFMA R6, R14, R18, R12 ;  /* 0x000000120e06722b */ /* 0x000fe2000000000c */
[----:B------:R-:W-:Y:S10]  /*0540*/  @!P0 BRA `(.L_x_1) ;  /* 0x0000000000108947 */ /* 0x000ff40003800000 */
[----:B------:R-:W-:-:S07]  /*0550*/  MOV R6, 0x570 ;  /* 0x0000057000067802 */ /* 0x000fce0000000f00 */
[----:B------:R-:W-:Y:S05]  /*0560*/  CALL.REL.NOINC `($__internal_0_$__cuda_sm20_dsqrt_rn_f64_mediumpath_v1) ;  /* 0x0000000000a47944 */ /* 0x000fea0003c00000 */
[----:B------:R-:W-:Y:S02]  /*0570*/  IMAD.MOV.U32 R6, RZ, RZ, R8 ;  /* 0x000000ffff067224 */ /* 0x000fe400078e0008 */
[----:B------:R-:W-:-:S07]  /*0580*/  IMAD.MOV.U32 R7, RZ, RZ, R9 ;  /* 0x000000ffff077224 */ /* 0x000fce00078e0009 */
.L_x_1:
[----:B------:R-:W-:Y:S05]  /*0590*/  BSYNC.RECONVERGENT B0 ;  /* 0x0000000000007941 */ /* 0x000fea0003800200 */
.L_x_0:
[----:B------:R-:W-:Y:S01]  /*05a0*/  DADD R4, R4, -R6 ;  /* 0x0000000004047229 */ /* 0x000fe20000000806 */
[----:B------:R-:W-:Y:S01]  /*05b0*/  IMAD.MOV.U32 R7, RZ, RZ, 0x3fe00000 ;  /* 0x3fe00000ff077424 */ /* 0x000fe200078e00ff */
[----:B------:R-:W-:-:S08]  /*05c0*/  MOV R6, RZ ;  /* 0x000000ff00067202 */ /* 0x000fd00000000f00 */
[----:B------:R-:W-:-:S06]  /*05d0*/  LOP3.LUT R7, R7, 0x80000000, R5, 0xb8, !PT ;  /* 0x8000000007077812 */ /* 0x000fcc00078eb805 */
[----:B------:R-:W-:-:S06]  /*05e0*/  DADD.RZ R4, R4, R6 ;  /* 0x0000000004047229 */ /* 0x000fcc000000c006 */
[----:B------:R-:W0:Y:S02]  /*05f0*/  F2I.S64.F64.TRUNC R6, R4 ;  /* 0x0000000400067311 */ /* 0x000e24000030d900 */
[----:B0-----:R-:W-:-:S04]  /*0600*/  ISETP.GE.U32.AND P0, PT, R6, 0x1, PT ;  /* 0x000000010600780c */ /* 0x001fc80003f06070 */
[----:B------:R-:W-:-:S13]  /*0610*/  ISETP.GE.AND.EX P0, PT, R7, RZ, PT, P0 ;  /* 0x000000ff0700720c */ /* 0x000fda0003f06300 */
[----:B------:R-:W-:Y:S05]  /*0620*/  @!P0 EXIT ;  /* 0x000000000000894d */ /* 0x000fea0003800000 */
[----:B------:R-:W0:Y:S02]  /*0630*/  LDCU.64 UR4, c[0x0][0x3a8] ;  /* 0x00007500ff0477ac */ /* 0x000e240008000a00 */
[----:B0-----:R-:W-:-:S04]  /*0640*/  UIADD3 UR4, UP0, UPT, UR4, 0x8, URZ ;  /* 0x0000000804047890 */ /* 0x001fc8000ff1e0ff */
[----:B------:R-:W-:Y:S02]  /*0650*/  UIADD3.X UR5, UPT, UPT, URZ, UR5, URZ, UP0, !UPT ;  /* 0x00000005ff057290 */ /* 0x000fe400087fe4ff */
[----:B------:R-:W-:-:S04]  /*0660*/  IMAD.U32 R4, RZ, RZ, UR4 ;  /* 0x00000004ff047e24 */ /* 0x000fc8000f8e00ff */
[----:B------:R-:W-:-:S05]  /*0670*/  IMAD.U32 R5, RZ, RZ, UR5 ;  /* 0x00000005ff057e24 */ /* 0x000fca000f8e00ff */
[----:B------:R-:W2:Y:S02]  /*0680*/  ATOMG.E.MAX.S64.STRONG.GPU PT, R8, desc[UR6][R4.64], R6 ;  /* 0x80000006040879a8 */ /* 0x000ea400091ef706 */
[----:B--2---:R-:W-:-:S04]  /*0690*/  ISETP.GE.U32.AND P0, PT, R8, R6, PT ;  /* 0x000000060800720c */ /* 0x004fc80003f06070 */
[----:B------:R-:W-:-:S13]  /*06a0*/  ISETP.GE.AND.EX P0, PT, R9, R7, PT, P0 ;  /* 0x000000070900720c */ /* 0x000fda0003f06300 */
[----:B------:R-:W-:Y:S05]  /*06b0*/  @P0 BRA `(.L_x_2) ;  /* 0x0000000000100947 */ /* 0x000fea0003800000 */
[----:B------:R-:W0:Y:S02]  /*06c0*/  LDC.64 R6, c[0x0][0x3a8] ;  /* 0x0000ea00ff067b82 */ /* 0x000e240000000a00 */
[----:B0-----:R-:W-:Y:S04]  /*06d0*/  ATOMG.E.EXCH.STRONG.GPU PT, RZ, desc[UR6][R6.64], R0 ;  /* 0x8000000006ff79a8 */ /* 0x001fe8000c1ef106 */
[----:B------:R-:W-:Y:S01]  /*06e0*/  ATOMG.E.EXCH.STRONG.GPU PT, RZ, desc[UR6][R4.64+-0x4], R2 ;  /* 0xfffffc0204ff79a8 */ /* 0x000fe2000c1ef106 */
[----:B------:R-:W-:Y:S05]  /*06f0*/  EXIT ;  /* 0x000000000000794d */ /* 0x000fea0003800000 */
.L_x_2:
[----:B------:R-:W-:-:S04]  /*0700*/  ISETP.NE.U32.AND P0, PT, R8, R6, PT ;  /* 0x000000060800720c */ /* 0x000fc80003f05070 */
[----:B------:R-:W-:-:S13]  /*0710*/  ISETP.NE.AND.EX P0, PT, R9, R7, PT, P0 ;  /* 0x000000070900720c */ /* 0x000fda0003f05300 */
[----:B------:R-:W-:Y:S05]  /*0720*/  @P0 EXIT ;  /* 0x000000000000094d */ /* 0x000fea0003800000 */
[----:B------:R-:W0:Y:S01]  /*0730*/  S2R R3, SR_LANEID ;  /* 0x0000000000037919 */ /* 0x000e220000000000 */
[----:B------:R-:W1:Y:S01]  /*0740*/  LDC.64 R6, c[0x0][0x3a8] ;  /* 0x0000ea00ff067b82 */ /* 0x000e620000000a00 */
[----:B------:R-:W-:Y:S01]  /*0750*/  VOTEU.ANY UR4, UPT, PT ;  /* 0x0000000000047886 */ /* 0x000fe200038e0100 */
[----:B------:R-:W-:Y:S01]  /*0760*/  CREDUX.MIN UR5, R0 ;  /* 0x00000000000572cc */ /* 0x000fe20000008000 */
[----:B------:R-:W-:-:S12]  /*0770*/  UFLO.U32 UR4, UR4 ;  /* 0x00000004000472bd */ /* 0x000fd800080e0000 */
[----:B------:R-:W-:Y:S01]  /*0780*/  IMAD.U32 R9, RZ, RZ, UR5 ;  /* 0x00000005ff097e24 */ /* 0x000fe2000f8e00ff */
[----:B0-----:R-:W-:-:S13]  /*0790*/  ISETP.EQ.U32.AND P0, PT, R3, UR4, PT ;  /* 0x0000000403007c0c */ /* 0x001fda000bf02070 */
[----:B-1----:R0:W-:Y:S04]  /*07a0*/  @P0 REDG.E.MIN.STRONG.GPU desc[UR6][R6.64], R9 ;  /* 0x000000090600098e */ /* 0x0021e8000c92e106 */
[----:B------:R-:W2:Y:S02]  /*07b0*/  LDG.E R3, desc[UR6][R6.64] ;  /* 0x0000000606037981 */ /* 0x000ea4000c1e1900 */
[----:B--2---:R-:W-:-:S13]  /*07c0*/  ISETP.NE.AND P0, PT, R3, R0, PT ;  /* 0x000000000300720c */ /* 0x004fda0003f05270 */
[----:B0-----:R-:W-:Y:S05]  /*07d0*/  @P0 EXIT ;  /* 0x000000000000094d */ /* 0x001fea0003800000 */
[----:B------:R-:W-:Y:S01]  /*07e0*/  ATOMG.E.EXCH.STRONG.GPU PT, RZ, desc[UR6][R4.64+-0x4], R2 ;  /* 0xfffffc0204ff79a8 */ /* 0x000fe2000c1ef106 */
[----:B------:R-:W-:Y:S05]  /*07f0*/  EXIT ;  /* 0x000000000000794d */ /* 0x000fea0003800000 */
        .weak           $__internal_0_$__cuda_sm20_dsqrt_rn_f64_mediumpath_v1
        .type           $__internal_0_$__cuda_sm20_dsqrt_rn_f64_mediumpath_v1,@function
        .size           $__internal_0_$__cuda_sm20_dsqrt_rn_f64_mediumpath_v1,(.L_x_8 - $__internal_0_$__cuda_sm20_dsqrt_rn_f64_mediumpath_v1)
$__internal_0_$__cuda_sm20_dsqrt_rn_f64_mediumpath_v1:
[----:B------:R-:W-:Y:S01]  /*0800*/  ISETP.GE.U32.AND P0, PT, R8, -0x3400000, PT ;  /* 0xfcc000000800780c */ /* 0x000fe20003f06070 */
[----:B------:R-:W-:Y:S01]  /*0810*/  BSSY.RECONVERGENT B1, `(.L_x_3) ;  /* 0x0000024000017945 */ /* 0x000fe20003800200 */
[----:B------:R-:W-:-:S11]  /*0820*/  MOV R17, R19 ;  /* 0x0000001300117202 */ /* 0x000fd60000000f00 */
[----:B------:R-:W-:Y:S05]  /*0830*/  @!P0 BRA `(.L_x_4) ;  /* 0x0000000000208947 */ /* 0x000fea0003800000 */
[----:B------:R-:W-:-:S10]  /*0840*/  DFMA.RM R12, R14, R16, R12 ;  /* 0x000000100e0c722b */ /* 0x000fd4000000400c */
[----:B------:R-:W-:-:S05]  /*0850*/  IADD3 R8, P0, PT, R12, 0x1, RZ ;  /* 0x000000010c087810 */ /* 0x000fca0007f1e0ff */
[----:B------:R-:W-:-:S06]  /*0860*/  IMAD.X R9, RZ, RZ, R13, P0 ;  /* 0x000000ffff097224 */ /* 0x000fcc00000e060d */
[----:B------:R-:W-:-:S08]  /*0870*/  DFMA.RP R10, -R12, R8, R10 ;  /* 0x000000080c0a722b */ /* 0x000fd0000000810a */
[----:B------:R-:W-:-:S06]  /*0880*/  DSETP.GT.AND P0, PT, R10, RZ, PT ;  /* 0x000000ff0a00722a */ /* 0x000fcc0003f04000 */
[----:B------:R-:W-:Y:S02]  /*0890*/  FSEL R8, R8, R12, P0 ;  /* 0x0000000c08087208 */ /* 0x000fe40000000000 */
[----:B------:R-:W-:Y:S01]  /*08a0*/  FSEL R9, R9, R13, P0 ;  /* 0x0000000d09097208 */ /* 0x000fe20000000000 */
[----:B------:R-:W-:Y:S06]  /*08b0*/  BRA `(.L_x_5) ;  /* 0x0000000000647947 */ /* 0x000fec0003800000 */
.L_x_4:
[----:B------:R-:W-:-:S14]  /*08c0*/  DSETP.NE.AND P0, PT, R10, RZ, PT ;  /* 0x000000ff0a00722a */ /* 0x000fdc0003f05000 */
[----:B------:R-:W-:Y:S05]  /*08d0*/  @!P0 BRA `(.L_x_6) ;  /* 0x0000000000588947 */ /* 0x000fea0003800000 */
[----:B------:R-:W-:-:S13]  /*08e0*/  ISETP.GE.AND P0, PT, R11, RZ, PT ;  /* 0x000000ff0b00720c */ /* 0x000fda0003f06270 */
[----:B------:R-:W-:Y:S02]  /*08f0*/  @!P0 IMAD.MOV.U32 R8, RZ, RZ, 0x0 ;  /* 0x00000000ff088424 */ /* 0x000fe400078e00ff */
[----:B------:R-:W-:Y:S01]  /*0900*/  @!P0 IMAD.MOV.U32 R9, RZ, RZ, -0x80000 ;  /* 0xfff80000ff098424 */ /* 0x000fe200078e00ff */
[----:B------:R-:W-:Y:S06]  /*0910*/  @!P0 BRA `(.L_x_5) ;  /* 0x00000000004c8947 */ /* 0x000fec0003800000 */
[----:B------:R-:W-:-:S13]  /*0920*/  ISETP.GT.AND P0, PT, R11, 0x7fefffff, PT ;  /* 0x7fefffff0b00780c */ /* 0x000fda0003f04270 */
[----:B------:R-:W-:Y:S05]  /*0930*/  @P0 BRA `(.L_x_6) ;  /* 0x0000000000400947 */ /* 0x000fea0003800000 */
[----:B------:R-:W-:Y:S01]  /*0940*/  DMUL R10, R10, 8.11296384146066816958e+31 ;  /* 0x469000000a0a7828 */ /* 0x000fe20000000000 */
[----:B------:R-:W-:Y:S01]  /*0950*/  MOV R8, RZ ;  /* 0x000000ff00087202 */ /* 0x000fe20000000f00 */
[----:B------:R-:W-:Y:S02]  /*0960*/  IMAD.MOV.U32 R14, RZ, RZ, 0x0 ;  /* 0x00000000ff0e7424 */ /* 0x000fe400078e00ff */
[----:B------:R-:W-:Y:S02]  /*0970*/  IMAD.MOV.U32 R15, RZ, RZ, 0x3fd80000 ;  /* 0x3fd80000ff0f7424 */ /* 0x000fe400078e00ff */
[----:B------:R-:W0:Y:S02]  /*0980*/  MUFU.RSQ64H R9, R11 ;  /* 0x0000000b00097308 */ /* 0x000e240000001c00 */
[----:B0-----:R-:W-:-:S08]  /*0990*/  DMUL R12, R8, R8 ;  /* 0x00000008080c7228 */ /* 0x001fd00000000000 */
[----:B------:R-:W-:-:S08]  /*09a0*/  DFMA R12, R10, -R12, 1 ;  /* 0x3ff000000a0c742b */ /* 0x000fd0000000080c */
[----:B------:R-:W-:Y:S02]  /*09b0*/  DFMA R14, R12, R14, 0.5 ;  /* 0x3fe000000c0e742b */ /* 0x000fe4000000000e */
[----:B------:R-:W-:-:S08]  /*09c0*/  DMUL R12, R8, R12 ;  /* 0x0000000c080c7228 */ /* 0x000fd00000000000 */
[----:B------:R-:W-:-:S08]  /*09d0*/  DFMA R12, R14, R12, R8 ;  /* 0x0000000c0e0c722b */ /* 0x000fd00000000008 */
[----:B------:R-:W-:Y:S02]  /*09e0*/  DMUL R8, R10, R12 ;  /* 0x0000000c0a087228 */ /* 0x000fe40000000000 */
[----:B------:R-:W-:-:S06]  /*09f0*/  VIADD R13, R13, 0xfff00000 ;  /* 0xfff000000d0d7836 */ /* 0x000fcc0000000000 */
[----:B------:R-:W-:-:S08]  /*0a00*/  DFMA R14, R8, -R8, R10 ;  /* 0x80000008080e722b */ /* 0x000fd0000000000a */
[----:B------:R-:W-:-:S10]  /*0a10*/  DFMA R8, R12, R14, R8 ;  /* 0x0000000e0c08722b */ /* 0x000fd40000000008 */
[----:B------:R-:W-:Y:S01]  /*0a20*/  IADD3 R9, PT, PT, R9, -0x3500000, RZ ;  /* 0xfcb0000009097810 */ /* 0x000fe20007ffe0ff */
[----:B------:R-:W-:Y:S06]  /*0a30*/  BRA `(.L_x_5) ;  /* 0x0000000000047947 */ /* 0x000fec0003800000 */
.L_x_6:
[----:B------:R-:W-:-:S11]  /*0a40*/  DADD R8, R10, R10 ;  /* 0x000000000a087229 */ /* 0x000fd6000000000a */
.L_x_5:
[----:B------:R-:W-:Y:S05]  /*0a50*/  BSYNC.RECONVERGENT B1 ;  /* 0x0000000000017941 */ /* 0x000fea0003800200 */
.L_x_3:
[----:B------:R-:W-:-:S04]  /*0a60*/  IMAD.MOV.U32 R7, RZ, RZ, 0x0 ;  /* 0x00000000ff077424 */ /* 0x000fc800078e00ff */
[----:B------:R-:W-:Y:S05]  /*0a70*/  RET.REL.NODEC R6 `(_Z23find_best_saving_kernelPK5PointPKiPKdS3_S5_P6Savingid) ;  /* 0xfffffff406607950 */ /* 0x000fea0003c3ffff */
.L_x_7:
[----:B------:R-:W-:-:S00]  /*0a80*/  BRA `(.L_x_7) ;  /* 0xfffffffc00fc7947 */ /* 0x000fc0000383ffff */
[----:B------:R-:W-:-:S00]  /*0a90*/  NOP ;  /* 0x0000000000007918 */ /* 0x000fc00000000000 */
        /* <DEDUP_REMOVED lines=14> */
.L_x_8:


//--------------------- .nv.shared.reserved.0     --------------------------
	.section	.nv.shared.reserved.0,"aw",@nobits
	.weak		__nv_reservedSMEM_offset_0_alias
	.size		__nv_reservedSMEM_offset_0_alias, 0, 64
	.other		__nv_reservedSMEM_offset_0_alias,@"STO_CUDA_RESERVED_SHARED STV_DEFAULT"
__nv_reservedSMEM_offset_0_alias:
	.zero		0
	.zero		64


//--------------------- .nv.constant0._Z23find_best_saving_kernelPK5PointPKiPKdS3_S5_P6Savingid --------------------------
	.section	.nv.constant0._Z23find_best_saving_kernelPK5PointPKiPKdS3_S5_P6Savingid,"a",@progbits
	.sectionflags	@""
	.align	4
.nv.constant0._Z23find_best_saving_kernelPK5PointPKiPKdS3_S5_P6Savingid:
	.zero		960


//--------------------- SYMBOLS --------------------------

	.type		.nv.reservedSmem.offset0,@object
	.size		.nv.reservedSmem.offset0,0x4
